//
// Generated by NVIDIA NVVM Compiler
//
// Compiler Build ID: CL-36424714
// Cuda compilation tools, release 13.0, V13.0.88
// Based on NVVM 20.0.0
//

.version 9.0
.target sm_100
.address_size 64

	// .globl	_Z6gpu_v1PKfPfii
// _ZZ6gpu_v2PKfPfiiE3shm has been demoted
// _ZZ6gpu_v3PKfPfiiE3shm has been demoted

.visible .entry _Z6gpu_v1PKfPfii(
	.param .u64 .ptr .align 1 _Z6gpu_v1PKfPfii_param_0,
	.param .u64 .ptr .align 1 _Z6gpu_v1PKfPfii_param_1,
	.param .u32 _Z6gpu_v1PKfPfii_param_2,
	.param .u32 _Z6gpu_v1PKfPfii_param_3
)
{
	.reg .pred 	%p<4>;
	.reg .b32 	%r<13>;
	.reg .b32 	%f<2>;
	.reg .b64 	%rd<9>;

	ld.param.u64 	%rd1, [_Z6gpu_v1PKfPfii_param_0];
	ld.param.u64 	%rd2, [_Z6gpu_v1PKfPfii_param_1];
	ld.param.u32 	%r4, [_Z6gpu_v1PKfPfii_param_2];
	ld.param.u32 	%r3, [_Z6gpu_v1PKfPfii_param_3];
	mov.u32 	%r5, %ctaid.y;
	mov.u32 	%r6, %ntid.y;
	mov.u32 	%r7, %tid.y;
	mad.lo.s32 	%r1, %r5, %r6, %r7;
	mov.u32 	%r8, %ctaid.x;
	mov.u32 	%r9, %ntid.x;
	mov.u32 	%r10, %tid.x;
	mad.lo.s32 	%r2, %r8, %r9, %r10;
	setp.gt.s32 	%p1, %r1, %r4;
	setp.gt.s32 	%p2, %r2, %r3;
	or.pred  	%p3, %p1, %p2;
	@%p3 bra 	$L__BB0_2;
	cvta.to.global.u64 	%rd3, %rd1;
	cvta.to.global.u64 	%rd4, %rd2;
	mad.lo.s32 	%r11, %r3, %r1, %r2;
	mul.wide.s32 	%rd5, %r11, 4;
	add.s64 	%rd6, %rd3, %rd5;
	ld.global.f32 	%f1, [%rd6];
	mad.lo.s32 	%r12, %r3, %r2, %r1;
	mul.wide.s32 	%rd7, %r12, 4;
	add.s64 	%rd8, %rd4, %rd7;
	st.global.f32 	[%rd8], %f1;
$L__BB0_2:
	ret;

}
	// .globl	_Z6gpu_v2PKfPfii
.visible .entry _Z6gpu_v2PKfPfii(
	.param .u64 .ptr .align 1 _Z6gpu_v2PKfPfii_param_0,
	.param .u64 .ptr .align 1 _Z6gpu_v2PKfPfii_param_1,
	.param .u32 _Z6gpu_v2PKfPfii_param_2,
	.param .u32 _Z6gpu_v2PKfPfii_param_3
)
{
	.reg .pred 	%p<4>;
	.reg .b32 	%r<24>;
	.reg .b32 	%f<3>;
	.reg .b64 	%rd<9>;
	// demoted variable
	.shared .align 4 .b8 _ZZ6gpu_v2PKfPfiiE3shm[4096];
	ld.param.u64 	%rd1, [_Z6gpu_v2PKfPfii_param_0];
	ld.param.u64 	%rd2, [_Z6gpu_v2PKfPfii_param_1];
	ld.param.u32 	%r8, [_Z6gpu_v2PKfPfii_param_2];
	ld.param.u32 	%r7, [_Z6gpu_v2PKfPfii_param_3];
	mov.u32 	%r9, %ctaid.y;
	shl.b32 	%r1, %r9, 5;
	mov.u32 	%r2, %tid.y;
	add.s32 	%r3, %r1, %r2;
	mov.u32 	%r10, %ctaid.x;
	shl.b32 	%r4, %r10, 5;
	mov.u32 	%r5, %tid.x;
	add.s32 	%r6, %r4, %r5;
	setp.gt.s32 	%p1, %r3, %r8;
	setp.gt.s32 	%p2, %r6, %r7;
	or.pred  	%p3, %p1, %p2;
	@%p3 bra 	$L__BB1_2;
	cvta.to.global.u64 	%rd3, %rd1;
	cvta.to.global.u64 	%rd4, %rd2;
	mad.lo.s32 	%r11, %r7, %r3, %r6;
	mul.wide.s32 	%rd5, %r11, 4;
	add.s64 	%rd6, %rd3, %rd5;
	ld.global.f32 	%f1, [%rd6];
	shl.b32 	%r12, %r2, 7;
	mov.u32 	%r13, _ZZ6gpu_v2PKfPfiiE3shm;
	add.s32 	%r14, %r13, %r12;
	shl.b32 	%r15, %r5, 2;
	add.s32 	%r16, %r14, %r15;
	st.shared.f32 	[%r16], %f1;
	bar.sync 	0;
	shl.b32 	%r17, %r5, 7;
	add.s32 	%r18, %r13, %r17;
	shl.b32 	%r19, %r2, 2;
	add.s32 	%r20, %r18, %r19;
	ld.shared.f32 	%f2, [%r20];
	add.s32 	%r21, %r4, %r2;
	add.s32 	%r22, %r1, %r5;
	mad.lo.s32 	%r23, %r7, %r21, %r22;
	mul.wide.u32 	%rd7, %r23, 4;
	add.s64 	%rd8, %rd4, %rd7;
	st.global.f32 	[%rd8], %f2;
$L__BB1_2:
	ret;

}
	// .globl	_Z6gpu_v3PKfPfii
.visible .entry _Z6gpu_v3PKfPfii(
	.param .u64 .ptr .align 1 _Z6gpu_v3PKfPfii_param_0,
	.param .u64 .ptr .align 1 _Z6gpu_v3PKfPfii_param_1,
	.param .u32 _Z6gpu_v3PKfPfii_param_2,
	.param .u32 _Z6gpu_v3PKfPfii_param_3
)
{
	.reg .pred 	%p<4>;
	.reg .b32 	%r<24>;
	.reg .b32 	%f<3>;
	.reg .b64 	%rd<9>;
	// demoted variable
	.shared .align 4 .b8 _ZZ6gpu_v3PKfPfiiE3shm[4096];
	ld.param.u64 	%rd1, [_Z6gpu_v3PKfPfii_param_0];
	ld.param.u64 	%rd2, [_Z6gpu_v3PKfPfii_param_1];
	ld.param.u32 	%r8, [_Z6gpu_v3PKfPfii_param_2];
	ld.param.u32 	%r7, [_Z6gpu_v3PKfPfii_param_3];
	mov.u32 	%r9, %ctaid.y;
	shl.b32 	%r1, %r9, 5;
	mov.u32 	%r2, %tid.y;
	add.s32 	%r3, %r1, %r2;
	mov.u32 	%r10, %ctaid.x;
	shl.b32 	%r4, %r10, 5;
	mov.u32 	%r5, %tid.x;
	add.s32 	%r6, %r4, %r5;
	setp.gt.s32 	%p1, %r3, %r8;
	setp.gt.s32 	%p2, %r6, %r7;
	or.pred  	%p3, %p1, %p2;
	@%p3 bra 	$L__BB2_2;
	cvta.to.global.u64 	%rd3, %rd1;
	cvta.to.global.u64 	%rd4, %rd2;
	mad.lo.s32 	%r11, %r7, %r3, %r6;
	mul.wide.s32 	%rd5, %r11, 4;
	add.s64 	%rd6, %rd3, %rd5;
	ld.global.f32 	%f1, [%rd6];
	shl.b32 	%r12, %r2, 7;
	mov.u32 	%r13, _ZZ6gpu_v3PKfPfiiE3shm;
	add.s32 	%r14, %r13, %r12;
	xor.b32  	%r15, %r5, %r2;
	shl.b32 	%r16, %r15, 2;
	add.s32 	%r17, %r14, %r16;
	st.shared.f32 	[%r17], %f1;
	bar.sync 	0;
	shl.b32 	%r18, %r5, 7;
	add.s32 	%r19, %r13, %r18;
	add.s32 	%r20, %r19, %r16;
	ld.shared.f32 	%f2, [%r20];
	add.s32 	%r21, %r4, %r2;
	add.s32 	%r22, %r1, %r5;
	mad.lo.s32 	%r23, %r7, %r21, %r22;
	mul.wide.u32 	%rd7, %r23, 4;
	add.s64 	%rd8, %rd4, %rd7;
	st.global.f32 	[%rd8], %f2;
$L__BB2_2:
	ret;

}


// ===== COMPILED SASS (sm_100) =====

	.target	sm_100

	.elftype	@"ET_EXEC"


//--------------------- .note.nv.tkinfo           --------------------------
	.section	.note.nv.tkinfo,"",@"SHT_NOTE"
	.sectionflags	@"SHF_NOTE_NV_TKINFO"
	.tkinfo
        /*0018*/ 	.word	0x00000002
        /*0030*/ 	.string	""
        /*0030*/ 	.string	"ptxas"
        /*0030*/ 	.string	"Cuda compilation tools, release 13.0, V13.0.88"
        /*0030*/ 	.string	"Build cuda_13.0.r13.0/compiler.36424714_0"
        /*0030*/ 	.string	"-arch sm_100 -m 64 "



//--------------------- .note.nv.cuinfo           --------------------------
	.section	.note.nv.cuinfo,"",@"SHT_NOTE"
	.sectionflags	@"SHF_NOTE_NV_CUINFO"
        /*0018*/ 	.short	0x0002
        /*001a*/ 	.short	0x0064
        /*001c*/ 	.short	0x0082
	.zero		2


//--------------------- .nv.info                  --------------------------
	.section	.nv.info,"",@"SHT_CUDA_INFO"
	.align	4


	//----- nvinfo : EIATTR_REGCOUNT
	.align		4
        /*0000*/ 	.byte	0x04, 0x2f
        /*0002*/ 	.short	(.L_1 - .L_0)
	.align		4
.L_0:
        /*0004*/ 	.word	index@(_Z6gpu_v1PKfPfii)
        /*0008*/ 	.word	0x0000000a


	//----- nvinfo : EIATTR_FRAME_SIZE
	.align		4
.L_1:
        /*000c*/ 	.byte	0x04, 0x11
        /*000e*/ 	.short	(.L_3 - .L_2)
	.align		4
.L_2:
        /*0010*/ 	.word	index@(_Z6gpu_v1PKfPfii)
        /*0014*/ 	.word	0x00000000


	//----- nvinfo : EIATTR_REGCOUNT
	.align		4
.L_3:
        /*0018*/ 	.byte	0x04, 0x2f
        /*001a*/ 	.short	(.L_5 - .L_4)
	.align		4
.L_4:
        /*001c*/ 	.word	index@(_Z6gpu_v2PKfPfii)
        /*0020*/ 	.word	0x0000000e


	//----- nvinfo : EIATTR_FRAME_SIZE
	.align		4
.L_5:
        /*0024*/ 	.byte	0x04, 0x11
        /*0026*/ 	.short	(.L_7 - .L_6)
	.align		4
.L_6:
        /*0028*/ 	.word	index@(_Z6gpu_v2PKfPfii)
        /*002c*/ 	.word	0x00000000


	//----- nvinfo : EIATTR_REGCOUNT
	.align		4
.L_7:
        /*0030*/ 	.byte	0x04, 0x2f
        /*0032*/ 	.short	(.L_9 - .L_8)
	.align		4
.L_8:
        /*0034*/ 	.word	index@(_Z6gpu_v3PKfPfii)
        /*0038*/ 	.word	0x0000000e


	//----- nvinfo : EIATTR_FRAME_SIZE
	.align		4
.L_9:
        /*003c*/ 	.byte	0x04, 0x11
        /*003e*/ 	.short	(.L_11 - .L_10)
	.align		4
.L_10:
        /*0040*/ 	.word	index@(_Z6gpu_v3PKfPfii)
        /*0044*/ 	.word	0x00000000


	//----- nvinfo : EIATTR_MIN_STACK_SIZE
	.align		4
.L_11:
        /*0048*/ 	.byte	0x04, 0x12
        /*004a*/ 	.short	(.L_13 - .L_12)
	.align		4
.L_12:
        /*004c*/ 	.word	index@(_Z6gpu_v3PKfPfii)
        /*0050*/ 	.word	0x00000000


	//----- nvinfo : EIATTR_MIN_STACK_SIZE
	.align		4
.L_13:
        /*0054*/ 	.byte	0x04, 0x12
        /*0056*/ 	.short	(.L_15 - .L_14)
	.align		4
.L_14:
        /*0058*/ 	.word	index@(_Z6gpu_v2PKfPfii)
        /*005c*/ 	.word	0x00000000


	//----- nvinfo : EIATTR_MIN_STACK_SIZE
	.align		4
.L_15:
        /*0060*/ 	.byte	0x04, 0x12
        /*0062*/ 	.short	(.L_17 - .L_16)
	.align		4
.L_16:
        /*0064*/ 	.word	index@(_Z6gpu_v1PKfPfii)
        /*0068*/ 	.word	0x00000000
.L_17:


//--------------------- .nv.compat                --------------------------
	.section	.nv.compat,"",@"SHT_CUDA_COMPAT_INFO"
	.align	4
        /*0000*/ 	.byte	0x02, 0x09, 0x00, 0x00, 0x02, 0x02, 0x01, 0x00, 0x02, 0x05, 0x05, 0x00, 0x03, 0x07, 0x01, 0x01
        /*0010*/ 	.byte	0x02, 0x03, 0x00, 0x00, 0x02, 0x06, 0x01, 0x00, 0x04, 0x0b, 0x08, 0x00, 0x09, 0x00, 0x00, 0x00
        /*0020*/ 	.byte	0x00, 0x00, 0x00, 0x00


//--------------------- .nv.info._Z6gpu_v3PKfPfii --------------------------
	.section	.nv.info._Z6gpu_v3PKfPfii,"",@"SHT_CUDA_INFO"
	.sectionflags	@""
	.align	4


	//----- nvinfo : EIATTR_CUDA_API_VERSION
	.align		4
        /*0000*/ 	.byte	0x04, 0x37
        /*0002*/ 	.short	(.L_19 - .L_18)
.L_18:
        /*0004*/ 	.word	0x00000082


	//----- nvinfo : EIATTR_KPARAM_INFO
	.align		4
.L_19:
        /*0008*/ 	.byte	0x04, 0x17
        /*000a*/ 	.short	(.L_21 - .L_20)
.L_20:
        /*000c*/ 	.word	0x00000000
        /*0010*/ 	.short	0x0003
        /*0012*/ 	.short	0x0014
        /*0014*/ 	.byte	0x00, 0xf0, 0x11, 0x00


	//----- nvinfo : EIATTR_KPARAM_INFO
	.align		4
.L_21:
        /*0018*/ 	.byte	0x04, 0x17
        /*001a*/ 	.short	(.L_23 - .L_22)
.L_22:
        /*001c*/ 	.word	0x00000000
        /*0020*/ 	.short	0x0002
        /*0022*/ 	.short	0x0010
        /*0024*/ 	.byte	0x00, 0xf0, 0x11, 0x00


	//----- nvinfo : EIATTR_KPARAM_INFO
	.align		4
.L_23:
        /*0028*/ 	.byte	0x04, 0x17
        /*002a*/ 	.short	(.L_25 - .L_24)
.L_24:
        /*002c*/ 	.word	0x00000000
        /*0030*/ 	.short	0x0001
        /*0032*/ 	.short	0x0008
        /*0034*/ 	.byte	0x00, 0xf5, 0x21, 0x00


	//----- nvinfo : EIATTR_KPARAM_INFO
	.align		4
.L_25:
        /*0038*/ 	.byte	0x04, 0x17
        /*003a*/ 	.short	(.L_27 - .L_26)
.L_26:
        /*003c*/ 	.word	0x00000000
        /*0040*/ 	.short	0x0000
        /*0042*/ 	.short	0x0000
        /*0044*/ 	.byte	0x00, 0xf5, 0x21, 0x00


	//----- nvinfo : EIATTR_SPARSE_MMA_MASK
	.align		4
.L_27:
        /*0048*/ 	.byte	0x03, 0x50
        /*004a*/ 	.short	0x0000


	//----- nvinfo : EIATTR_MAXREG_COUNT
	.align		4
        /*004c*/ 	.byte	0x03, 0x1b
        /*004e*/ 	.short	0x00ff


	//----- nvinfo : EIATTR_NUM_BARRIERS
	.align		4
        /*0050*/ 	.byte	0x02, 0x4c
        /*0052*/ 	.byte	0x01
	.zero		1


	//----- nvinfo : EIATTR_MERCURY_ISA_VERSION
	.align		4
        /*0054*/ 	.byte	0x03, 0x5f
        /*0056*/ 	.short	0x0101


	//----- nvinfo : EIATTR_VRC_CTA_INIT_COUNT
	.align		4
        /*0058*/ 	.byte	0x02, 0x4a
	.zero		1
	.zero		1


	//----- nvinfo : EIATTR_EXIT_INSTR_OFFSETS
	.align		4
        /*005c*/ 	.byte	0x04, 0x1c
        /*005e*/ 	.short	(.L_29 - .L_28)


	//   ....[0]....
.L_28:
        /*0060*/ 	.word	0x000000a0


	//   ....[1]....
        /*0064*/ 	.word	0x00000210


	//----- nvinfo : EIATTR_CBANK_PARAM_SIZE
	.align		4
.L_29:
        /*0068*/ 	.byte	0x03, 0x19
        /*006a*/ 	.short	0x0018


	//----- nvinfo : EIATTR_PARAM_CBANK
	.align		4
        /*006c*/ 	.byte	0x04, 0x0a
        /*006e*/ 	.short	(.L_31 - .L_30)
	.align		4
.L_30:
        /*0070*/ 	.word	index@(.nv.constant0._Z6gpu_v3PKfPfii)
        /*0074*/ 	.short	0x0380
        /*0076*/ 	.short	0x0018


	//----- nvinfo : EIATTR_SW_WAR
	.align		4
.L_31:
        /*0078*/ 	.byte	0x04, 0x36
        /*007a*/ 	.short	(.L_33 - .L_32)
.L_32:
        /*007c*/ 	.word	0x00000008
.L_33:


//--------------------- .nv.info._Z6gpu_v2PKfPfii --------------------------
	.section	.nv.info._Z6gpu_v2PKfPfii,"",@"SHT_CUDA_INFO"
	.sectionflags	@""
	.align	4


	//----- nvinfo : EIATTR_CUDA_API_VERSION
	.align		4
        /*0000*/ 	.byte	0x04, 0x37
        /*0002*/ 	.short	(.L_35 - .L_34)
.L_34:
        /*0004*/ 	.word	0x00000082


	//----- nvinfo : EIATTR_KPARAM_INFO
	.align		4
.L_35:
        /*0008*/ 	.byte	0x04, 0x17
        /*000a*/ 	.short	(.L_37 - .L_36)
.L_36:
        /*000c*/ 	.word	0x00000000
        /*0010*/ 	.short	0x0003
        /*0012*/ 	.short	0x0014
        /*0014*/ 	.byte	0x00, 0xf0, 0x11, 0x00


	//----- nvinfo : EIATTR_KPARAM_INFO
	.align		4
.L_37:
        /*0018*/ 	.byte	0x04, 0x17
        /*001a*/ 	.short	(.L_39 - .L_38)
.L_38:
        /*001c*/ 	.word	0x00000000
        /*0020*/ 	.short	0x0002
        /*0022*/ 	.short	0x0010
        /*0024*/ 	.byte	0x00, 0xf0, 0x11, 0x00


	//----- nvinfo : EIATTR_KPARAM_INFO
	.align		4
.L_39:
        /*0028*/ 	.byte	0x04, 0x17
        /*002a*/ 	.short	(.L_41 - .L_40)
.L_40:
        /*002c*/ 	.word	0x00000000
        /*0030*/ 	.short	0x0001
        /*0032*/ 	.short	0x0008
        /*0034*/ 	.byte	0x00, 0xf5, 0x21, 0x00


	//----- nvinfo : EIATTR_KPARAM_INFO
	.align		4
.L_41:
        /*0038*/ 	.byte	0x04, 0x17
        /*003a*/ 	.short	(.L_43 - .L_42)
.L_42:
        /*003c*/ 	.word	0x00000000
        /*0040*/ 	.short	0x0000
        /*0042*/ 	.short	0x0000
        /*0044*/ 	.byte	0x00, 0xf5, 0x21, 0x00


	//----- nvinfo : EIATTR_SPARSE_MMA_MASK
	.align		4
.L_43:
        /*0048*/ 	.byte	0x03, 0x50
        /*004a*/ 	.short	0x0000


	//----- nvinfo : EIATTR_MAXREG_COUNT
	.align		4
        /*004c*/ 	.byte	0x03, 0x1b
        /*004e*/ 	.short	0x00ff


	//----- nvinfo : EIATTR_NUM_BARRIERS
	.align		4
        /*0050*/ 	.byte	0x02, 0x4c
        /*0052*/ 	.byte	0x01
	.zero		1


	//----- nvinfo : EIATTR_MERCURY_ISA_VERSION
	.align		4
        /*0054*/ 	.byte	0x03, 0x5f
        /*0056*/ 	.short	0x0101


	//----- nvinfo : EIATTR_VRC_CTA_INIT_COUNT
	.align		4
        /*0058*/ 	.byte	0x02, 0x4a
	.zero		1
	.zero		1


	//----- nvinfo : EIATTR_EXIT_INSTR_OFFSETS
	.align		4
        /*005c*/ 	.byte	0x04, 0x1c
        /*005e*/ 	.short	(.L_45 - .L_44)


	//   ....[0]....
.L_44:
        /*0060*/ 	.word	0x000000a0


	//   ....[1]....
        /*0064*/ 	.word	0x00000200


	//----- nvinfo : EIATTR_CBANK_PARAM_SIZE
	.align		4
.L_45:
        /*0068*/ 	.byte	0x03, 0x19
        /*006a*/ 	.short	0x0018


	//----- nvinfo : EIATTR_PARAM_CBANK
	.align		4
        /*006c*/ 	.byte	0x04, 0x0a
        /*006e*/ 	.short	(.L_47 - .L_46)
	.align		4
.L_46:
        /*0070*/ 	.word	index@(.nv.constant0._Z6gpu_v2PKfPfii)
        /*0074*/ 	.short	0x0380
        /*0076*/ 	.short	0x0018


	//----- nvinfo : EIATTR_SW_WAR
	.align		4
.L_47:
        /*0078*/ 	.byte	0x04, 0x36
        /*007a*/ 	.short	(.L_49 - .L_48)
.L_48:
        /*007c*/ 	.word	0x00000008
.L_49:


//--------------------- .nv.info._Z6gpu_v1PKfPfii --------------------------
	.section	.nv.info._Z6gpu_v1PKfPfii,"",@"SHT_CUDA_INFO"
	.sectionflags	@""
	.align	4


	//----- nvinfo : EIATTR_CUDA_API_VERSION
	.align		4
        /*0000*/ 	.byte	0x04, 0x37
        /*0002*/ 	.short	(.L_51 - .L_50)
.L_50:
        /*0004*/ 	.word	0x00000082


	//----- nvinfo : EIATTR_KPARAM_INFO
	.align		4
.L_51:
        /*0008*/ 	.byte	0x04, 0x17
        /*000a*/ 	.short	(.L_53 - .L_52)
.L_52:
        /*000c*/ 	.word	0x00000000
        /*0010*/ 	.short	0x0003
        /*0012*/ 	.short	0x0014
        /*0014*/ 	.byte	0x00, 0xf0, 0x11, 0x00


	//----- nvinfo : EIATTR_KPARAM_INFO
	.align		4
.L_53:
        /*0018*/ 	.byte	0x04, 0x17
        /*001a*/ 	.short	(.L_55 - .L_54)
.L_54:
        /*001c*/ 	.word	0x00000000
        /*0020*/ 	.short	0x0002
        /*0022*/ 	.short	0x0010
        /*0024*/ 	.byte	0x00, 0xf0, 0x11, 0x00


	//----- nvinfo : EIATTR_KPARAM_INFO
	.align		4
.L_55:
        /*0028*/ 	.byte	0x04, 0x17
        /*002a*/ 	.short	(.L_57 - .L_56)
.L_56:
        /*002c*/ 	.word	0x00000000
        /*0030*/ 	.short	0x0001
        /*0032*/ 	.short	0x0008
        /*0034*/ 	.byte	0x00, 0xf5, 0x21, 0x00


	//----- nvinfo : EIATTR_KPARAM_INFO
	.align		4
.L_57:
        /*0038*/ 	.byte	0x04, 0x17
        /*003a*/ 	.short	(.L_59 - .L_58)
.L_58:
        /*003c*/ 	.word	0x00000000
        /*0040*/ 	.short	0x0000
        /*0042*/ 	.short	0x0000
        /*0044*/ 	.byte	0x00, 0xf5, 0x21, 0x00


	//----- nvinfo : EIATTR_SPARSE_MMA_MASK
	.align		4
.L_59:
        /*0048*/ 	.byte	0x03, 0x50
        /*004a*/ 	.short	0x0000


	//----- nvinfo : EIATTR_MAXREG_COUNT
	.align		4
        /*004c*/ 	.byte	0x03, 0x1b
        /*004e*/ 	.short	0x00ff


	//----- nvinfo : EIATTR_MERCURY_ISA_VERSION
	.align		4
        /*0050*/ 	.byte	0x03, 0x5f
        /*0052*/ 	.short	0x0101


	//----- nvinfo : EIATTR_VRC_CTA_INIT_COUNT
	.align		4
        /*0054*/ 	.byte	0x02, 0x4a
	.zero		1
	.zero		1


	//----- nvinfo : EIATTR_EXIT_INSTR_OFFSETS
	.align		4
        /*0058*/ 	.byte	0x04, 0x1c
        /*005a*/ 	.short	(.L_61 - .L_60)


	//   ....[0]....
.L_60:
        /*005c*/ 	.word	0x000000c0


	//   ....[1]....
        /*0060*/ 	.word	0x00000160


	//----- nvinfo : EIATTR_CBANK_PARAM_SIZE
	.align		4
.L_61:
        /*0064*/ 	.byte	0x03, 0x19
        /*0066*/ 	.short	0x0018


	//----- nvinfo : EIATTR_PARAM_CBANK
	.align		4
        /*0068*/ 	.byte	0x04, 0x0a
        /*006a*/ 	.short	(.L_63 - .L_62)
	.align		4
.L_62:
        /*006c*/ 	.word	index@(.nv.constant0._Z6gpu_v1PKfPfii)
        /*0070*/ 	.short	0x0380
        /*0072*/ 	.short	0x0018


	//----- nvinfo : EIATTR_SW_WAR
	.align		4
.L_63:
        /*0074*/ 	.byte	0x04, 0x36
        /*0076*/ 	.short	(.L_65 - .L_64)
.L_64:
        /*0078*/ 	.word	0x00000008
.L_65:


//--------------------- .nv.callgraph             --------------------------
	.section	.nv.callgraph,"",@"SHT_CUDA_CALLGRAPH"
	.align	4
	.sectionentsize	8
	.align		4
        /*0000*/ 	.word	0x00000000
	.align		4
        /*0004*/ 	.word	0xffffffff
	.align		4
        /*0008*/ 	.word	0x00000000
	.align		4
        /*000c*/ 	.word	0xfffffffe
	.align		4
        /*0010*/ 	.word	0x00000000
	.align		4
        /*0014*/ 	.word	0xfffffffd
	.align		4
        /*0018*/ 	.word	0x00000000
	.align		4
        /*001c*/ 	.word	0xfffffffc


//--------------------- .text._Z6gpu_v3PKfPfii    --------------------------
	.section	.text._Z6gpu_v3PKfPfii,"ax",@progbits
	.align	128
        .global         _Z6gpu_v3PKfPfii
        .type           _Z6gpu_v3PKfPfii,@function
        .size           _Z6gpu_v3PKfPfii,(.L_x_3 - _Z6gpu_v3PKfPfii)
        .other          _Z6gpu_v3PKfPfii,@"STO_CUDA_ENTRY STV_DEFAULT"
_Z6gpu_v3PKfPfii:
.text._Z6gpu_v3PKfPfii:
[----:B------:R-:W-:Y:S01]  /*0000*/  LDC R1, c[0x0][0x37c] ;  /* 0x0000df00ff017b82 */ /* 0x000fe20000000800 */
[----:B------:R-:W0:Y:S01]  /*0010*/  S2R R11, SR_CTAID.X ;  /* 0x00000000000b7919 */ /* 0x000e220000002500 */
[----:B------:R-:W1:Y:S01]  /*0020*/  LDCU.64 UR8, c[0x0][0x390] ;  /* 0x00007200ff0877ac */ /* 0x000e620008000a00 */
[----:B------:R-:W0:Y:S01]  /*0030*/  S2R R10, SR_TID.X ;  /* 0x00000000000a7919 */ /* 0x000e220000002100 */
[----:B------:R-:W2:Y:S01]  /*0040*/  S2R R9, SR_CTAID.Y ;  /* 0x0000000000097919 */ /* 0x000ea20000002600 */
[----:B------:R-:W2:Y:S01]  /*0050*/  S2R R8, SR_TID.Y ;  /* 0x0000000000087919 */ /* 0x000ea20000002200 */
[----:B0-----:R-:W-:-:S05]  /*0060*/  IMAD R5, R11, 0x20, R10 ;  /* 0x000000200b057824 */ /* 0x001fca00078e020a */
[----:B-1----:R-:W-:Y:S01]  /*0070*/  ISETP.GT.AND P0, PT, R5, UR9, PT ;  /* 0x0000000905007c0c */ /* 0x002fe2000bf04270 */
[----:B--2---:R-:W-:-:S05]  /*0080*/  IMAD R0, R9, 0x20, R8 ;  /* 0x0000002009007824 */ /* 0x004fca00078e0208 */
[----:B------:R-:W-:-:S13]  /*0090*/  ISETP.GT.OR P0, PT, R0, UR8, P0 ;  /* 0x0000000800007c0c */ /* 0x000fda0008704670 */
[----:B------:R-:W-:Y:S05]  /*00a0*/  @P0 EXIT ;  /* 0x000000000000094d */ /* 0x000fea0003800000 */
[----:B------:R-:W0:Y:S01]  /*00b0*/  LDC.64 R2, c[0x0][0x380] ;  /* 0x0000e000ff027b82 */ /* 0x000e220000000a00 */
[----:B------:R-:W1:Y:S01]  /*00c0*/  LDCU.64 UR6, c[0x0][0x358] ;  /* 0x00006b00ff0677ac */ /* 0x000e620008000a00 */
[----:B------:R-:W-:-:S04]  /*00d0*/  IMAD R5, R0, UR9, R5 ;  /* 0x0000000900057c24 */ /* 0x000fc8000f8e0205 */
[----:B0-----:R-:W-:-:S05]  /*00e0*/  IMAD.WIDE R2, R5, 0x4, R2 ;  /* 0x0000000405027825 */ /* 0x001fca00078e0202 */
[----:B-1----:R0:W2:Y:S01]  /*00f0*/  LDG.E R0, desc[UR6][R2.64] ;  /* 0x0000000602007981 */ /* 0x0020a2000c1e1900 */
[----:B------:R-:W1:Y:S01]  /*0100*/  S2UR UR5, SR_CgaCtaId ;  /* 0x00000000000579c3 */ /* 0x000e620000008800 */
[----:B------:R-:W-:Y:S01]  /*0110*/  UMOV UR4, 0x400 ;  /* 0x0000040000047882 */ /* 0x000fe20000000000 */
[----:B------:R-:W-:Y:S02]  /*0120*/  LOP3.LUT R5, R10, R8, RZ, 0x3c, !PT ;  /* 0x000000080a057212 */ /* 0x000fe400078e3cff */
[----:B------:R-:W-:-:S04]  /*0130*/  LEA R9, R9, R10, 0x5 ;  /* 0x0000000a09097211 */ /* 0x000fc800078e28ff */
[----:B0-----:R-:W0:Y:S01]  /*0140*/  LDC.64 R2, c[0x0][0x388] ;  /* 0x0000e200ff027b82 */ /* 0x001e220000000a00 */
[----:B-1----:R-:W-:-:S06]  /*0150*/  ULEA UR4, UR5, UR4, 0x18 ;  /* 0x0000000405047291 */ /* 0x002fcc000f8ec0ff */
[----:B------:R-:W-:Y:S02]  /*0160*/  LEA R4, R8, UR4, 0x7 ;  /* 0x0000000408047c11 */ /* 0x000fe4000f8e38ff */
[----:B------:R-:W-:Y:S02]  /*0170*/  LEA R6, R10, UR4, 0x7 ;  /* 0x000000040a067c11 */ /* 0x000fe4000f8e38ff */
[----:B------:R-:W-:Y:S02]  /*0180*/  LEA R7, R5, R4, 0x2 ;  /* 0x0000000405077211 */ /* 0x000fe400078e10ff */
[----:B------:R-:W-:Y:S01]  /*0190*/  LEA R4, R11, R8, 0x5 ;  /* 0x000000080b047211 */ /* 0x000fe200078e28ff */
[----:B------:R-:W-:-:S04]  /*01a0*/  IMAD R6, R5, 0x4, R6 ;  /* 0x0000000405067824 */ /* 0x000fc800078e0206 */
[----:B------:R-:W-:-:S04]  /*01b0*/  IMAD R9, R4, UR9, R9 ;  /* 0x0000000904097c24 */ /* 0x000fc8000f8e0209 */
[----:B0-----:R-:W-:Y:S01]  /*01c0*/  IMAD.WIDE.U32 R2, R9, 0x4, R2 ;  /* 0x0000000409027825 */ /* 0x001fe200078e0002 */
[----:B--2---:R-:W-:Y:S01]  /*01d0*/  STS [R7], R0 ;  /* 0x0000000007007388 */ /* 0x004fe20000000800 */
[----:B------:R-:W-:Y:S06]  /*01e0*/  BAR.SYNC.DEFER_BLOCKING 0x0 ;  /* 0x0000000000007b1d */ /* 0x000fec0000010000 */
[----:B------:R-:W0:Y:S04]  /*01f0*/  LDS R5, [R6] ;  /* 0x0000000006057984 */ /* 0x000e280000000800 */
[----:B0-----:R-:W-:Y:S01]  /*0200*/  STG.E desc[UR6][R2.64], R5 ;  /* 0x0000000502007986 */ /* 0x001fe2000c101906 */
[----:B------:R-:W-:Y:S05]  /*0210*/  EXIT ;  /* 0x000000000000794d */ /* 0x000fea0003800000 */
.L_x_0:
[----:B------:R-:W-:-:S00]  /*0220*/  BRA `(.L_x_0) ;  /* 0xfffffffc00fc7947 */ /* 0x000fc0000383ffff */
[----:B------:R-:W-:-:S00]  /*0230*/  NOP ;  /* 0x0000000000007918 */ /* 0x000fc00000000000 */
        /* <DEDUP_REMOVED lines=12> */
.L_x_3:


//--------------------- .text._Z6gpu_v2PKfPfii    --------------------------
	.section	.text._Z6gpu_v2PKfPfii,"ax",@progbits
	.align	128
        .global         _Z6gpu_v2PKfPfii
        .type           _Z6gpu_v2PKfPfii,@function
        .size           _Z6gpu_v2PKfPfii,(.L_x_4 - _Z6gpu_v2PKfPfii)
        .other          _Z6gpu_v2PKfPfii,@"STO_CUDA_ENTRY STV_DEFAULT"
_Z6gpu_v2PKfPfii:
.text._Z6gpu_v2PKfPfii:
        /* <DEDUP_REMOVED lines=18> */
[----:B------:R-:W-:-:S06]  /*0120*/  LEA R9, R9, R10, 0x5 ;  /* 0x0000000a09097211 */ /* 0x000fcc00078e28ff */
[----:B0-----:R-:W0:Y:S01]  /*0130*/  LDC.64 R2, c[0x0][0x388] ;  /* 0x0000e200ff027b82 */ /* 0x001e220000000a00 */
[----:B-1----:R-:W-:-:S06]  /*0140*/  ULEA UR4, UR5, UR4, 0x18 ;  /* 0x0000000405047291 */ /* 0x002fcc000f8ec0ff */
[----:B------:R-:W-:Y:S02]  /*0150*/  LEA R4, R8, UR4, 0x7 ;  /* 0x0000000408047c11 */ /* 0x000fe4000f8e38ff */
[C---:B------:R-:W-:Y:S02]  /*0160*/  LEA R6, R10.reuse, UR4, 0x7 ;  /* 0x000000040a067c11 */ /* 0x040fe4000f8e38ff */
        /* <DEDUP_REMOVED lines=10> */
.L_x_1:
        /* <DEDUP_REMOVED lines=15> */
.L_x_4:


//--------------------- .text._Z6gpu_v1PKfPfii    --------------------------
	.section	.text._Z6gpu_v1PKfPfii,"ax",@progbits
	.align	128
        .global         _Z6gpu_v1PKfPfii
        .type           _Z6gpu_v1PKfPfii,@function
        .size           _Z6gpu_v1PKfPfii,(.L_x_5 - _Z6gpu_v1PKfPfii)
        .other          _Z6gpu_v1PKfPfii,@"STO_CUDA_ENTRY STV_DEFAULT"
_Z6gpu_v1PKfPfii:
.text._Z6gpu_v1PKfPfii:
[----:B------:R-:W-:Y:S01]  /*0000*/  LDC R1, c[0x0][0x37c] ;  /* 0x0000df00ff017b82 */ /* 0x000fe20000000800 */
[----:B------:R-:W0:Y:S07]  /*0010*/  S2R R2, SR_TID.X ;  /* 0x0000000000027919 */ /* 0x000e2e0000002100 */
[----:B------:R-:W1:Y:S01]  /*0020*/  LDC R0, c[0x0][0x364] ;  /* 0x0000d900ff007b82 */ /* 0x000e620000000800 */
[----:B------:R-:W2:Y:S01]  /*0030*/  LDCU.64 UR6, c[0x0][0x390] ;  /* 0x00007200ff0677ac */ /* 0x000ea20008000a00 */
[----:B------:R-:W1:Y:S06]  /*0040*/  S2R R3, SR_TID.Y ;  /* 0x0000000000037919 */ /* 0x000e6c0000002200 */
[----:B------:R-:W0:Y:S08]  /*0050*/  S2UR UR5, SR_CTAID.X ;  /* 0x00000000000579c3 */ /* 0x000e300000002500 */
[----:B------:R-:W0:Y:S08]  /*0060*/  LDC R7, c[0x0][0x360] ;  /* 0x0000d800ff077b82 */ /* 0x000e300000000800 */
[----:B------:R-:W1:Y:S01]  /*0070*/  S2UR UR4, SR_CTAID.Y ;  /* 0x00000000000479c3 */ /* 0x000e620000002600 */
[----:B0-----:R-:W-:-:S05]  /*0080*/  IMAD R7, R7, UR5, R2 ;  /* 0x0000000507077c24 */ /* 0x001fca000f8e0202 */
[----:B--2---:R-:W-:Y:S01]  /*0090*/  ISETP.GT.AND P0, PT, R7, UR7, PT ;  /* 0x0000000707007c0c */ /* 0x004fe2000bf04270 */
[----:B-1----:R-:W-:-:S05]  /*00a0*/  IMAD R0, R0, UR4, R3 ;  /* 0x0000000400007c24 */ /* 0x002fca000f8e0203 */
[----:B------:R-:W-:-:S13]  /*00b0*/  ISETP.GT.OR P0, PT, R0, UR6, P0 ;  /* 0x0000000600007c0c */ /* 0x000fda0008704670 */
[----:B------:R-:W-:Y:S05]  /*00c0*/  @P0 EXIT ;  /* 0x000000000000094d */ /* 0x000fea0003800000 */
[----:B------:R-:W0:Y:S01]  /*00d0*/  LDC.64 R2, c[0x0][0x380] ;  /* 0x0000e000ff027b82 */ /* 0x000e220000000a00 */
[----:B------:R-:W1:Y:S01]  /*00e0*/  LDCU.64 UR4, c[0x0][0x358] ;  /* 0x00006b00ff0477ac */ /* 0x000e620008000a00 */
[----:B------:R-:W-:-:S04]  /*00f0*/  IMAD R5, R0, UR7, R7 ;  /* 0x0000000700057c24 */ /* 0x000fc8000f8e0207 */
[----:B0-----:R-:W-:Y:S02]  /*0100*/  IMAD.WIDE R2, R5, 0x4, R2 ;  /* 0x0000000405027825 */ /* 0x001fe400078e0202 */
[----:B------:R-:W0:Y:S04]  /*0110*/  LDC.64 R4, c[0x0][0x388] ;  /* 0x0000e200ff047b82 */ /* 0x000e280000000a00 */
[----:B-1----:R-:W2:Y:S01]  /*0120*/  LDG.E R3, desc[UR4][R2.64] ;  /* 0x0000000402037981 */ /* 0x002ea2000c1e1900 */
[----:B------:R-:W-:-:S04]  /*0130*/  IMAD R7, R7, UR7, R0 ;  /* 0x0000000707077c24 */ /* 0x000fc8000f8e0200 */
[----:B0-----:R-:W-:-:S05]  /*0140*/  IMAD.WIDE R4, R7, 0x4, R4 ;  /* 0x0000000407047825 */ /* 0x001fca00078e0204 */
[----:B--2---:R-:W-:Y:S01]  /*0150*/  STG.E desc[UR4][R4.64], R3 ;  /* 0x0000000304007986 */ /* 0x004fe2000c101904 */
[----:B------:R-:W-:Y:S05]  /*0160*/  EXIT ;  /* 0x000000000000794d */ /* 0x000fea0003800000 */
.L_x_2:
        /* <DEDUP_REMOVED lines=9> */
.L_x_5:


//--------------------- .nv.shared._Z6gpu_v3PKfPfii --------------------------
	.section	.nv.shared._Z6gpu_v3PKfPfii,"aw",@nobits
	.sectionflags	@""
	.align	4
.nv.shared._Z6gpu_v3PKfPfii:
	.zero		5120


//--------------------- .nv.shared.reserved.0     --------------------------
	.section	.nv.shared.reserved.0,"aw",@nobits
	.weak		__nv_reservedSMEM_offset_0_alias
	.size		__nv_reservedSMEM_offset_0_alias, 0, 64
	.other		__nv_reservedSMEM_offset_0_alias,@"STO_CUDA_RESERVED_SHARED STV_DEFAULT"
__nv_reservedSMEM_offset_0_alias:
	.zero		0
	.zero		64


//--------------------- .nv.shared._Z6gpu_v2PKfPfii --------------------------
	.section	.nv.shared._Z6gpu_v2PKfPfii,"aw",@nobits
	.sectionflags	@""
	.align	4
.nv.shared._Z6gpu_v2PKfPfii:
	.zero		5120


//--------------------- .nv.constant0._Z6gpu_v3PKfPfii --------------------------
	.section	.nv.constant0._Z6gpu_v3PKfPfii,"a",@progbits
	.sectionflags	@""
	.align	4
.nv.constant0._Z6gpu_v3PKfPfii:
	.zero		920


//--------------------- .nv.constant0._Z6gpu_v2PKfPfii --------------------------
	.section	.nv.constant0._Z6gpu_v2PKfPfii,"a",@progbits
	.sectionflags	@""
	.align	4
.nv.constant0._Z6gpu_v2PKfPfii:
	.zero		920


//--------------------- .nv.constant0._Z6gpu_v1PKfPfii --------------------------
	.section	.nv.constant0._Z6gpu_v1PKfPfii,"a",@progbits
	.sectionflags	@""
	.align	4
.nv.constant0._Z6gpu_v1PKfPfii:
	.zero		920


//--------------------- SYMBOLS --------------------------

	.type		.nv.reservedSmem.offset0,@object
	.size		.nv.reservedSmem.offset0,0x4
	.type		.nv.reservedSmem.cap,@object
	.size		.nv.reservedSmem.cap,0x4
